	.headerflags	@"EF_CUDA_TEXMODE_UNIFIED EF_CUDA_64BIT_ADDRESS EF_CUDA_SM89 EF_CUDA_VIRTUAL_SM(EF_CUDA_SM89)"
	.elftype	@"ET_EXEC"


//--------------------- .nv.info                  --------------------------
	.section	.nv.info,"",@"SHT_CUDA_INFO"
	.align	4


	//----- nvinfo : EIATTR_REGCOUNT
	.align		4
        /*0000*/ 	.byte	0x04, 0x2f
        /*0002*/ 	.short	(.L_1 - .L_0)
	.align		4
.L_0:
        /*0004*/ 	.word	index@(triton__0d1d2de)
        /*0008*/ 	.word	0x00000010


	//----- nvinfo : EIATTR_MAX_STACK_SIZE
	.align		4
.L_1:
        /*000c*/ 	.byte	0x04, 0x23
        /*000e*/ 	.short	(.L_3 - .L_2)
	.align		4
.L_2:
        /*0010*/ 	.word	index@(triton__0d1d2de)
        /*0014*/ 	.word	0x00000000


	//----- nvinfo : EIATTR_MIN_STACK_SIZE
	.align		4
.L_3:
        /*0018*/ 	.byte	0x04, 0x12
        /*001a*/ 	.short	(.L_5 - .L_4)
	.align		4
.L_4:
        /*001c*/ 	.word	index@(triton__0d1d2de)
        /*0020*/ 	.word	0x00000000


	//----- nvinfo : EIATTR_FRAME_SIZE
	.align		4
.L_5:
        /*0024*/ 	.byte	0x04, 0x11
        /*0026*/ 	.short	(.L_7 - .L_6)
	.align		4
.L_6:
        /*0028*/ 	.word	index@(triton__0d1d2de)
        /*002c*/ 	.word	0x00000000
.L_7:


//--------------------- .nv.info.triton__0d1d2de  --------------------------
	.section	.nv.info.triton__0d1d2de,"",@"SHT_CUDA_INFO"
	.align	4


	//----- nvinfo : EIATTR_CUDA_API_VERSION
	.align		4
        /*0000*/ 	.byte	0x04, 0x37
        /*0002*/ 	.short	(.L_9 - .L_8)
.L_8:
        /*0004*/ 	.word	0x0000007b


	//----- nvinfo : EIATTR_PARAM_CBANK
	.align		4
.L_9:
        /*0008*/ 	.byte	0x04, 0x0a
        /*000a*/ 	.short	(.L_11 - .L_10)
	.align		4
.L_10:
        /*000c*/ 	.word	index@(.nv.constant0.triton__0d1d2de)
        /*0010*/ 	.short	0x0160
        /*0012*/ 	.short	0x0014


	//----- nvinfo : EIATTR_CBANK_PARAM_SIZE
	.align		4
.L_11:
        /*0014*/ 	.byte	0x03, 0x19
        /*0016*/ 	.short	0x0014


	//----- nvinfo : EIATTR_KPARAM_INFO
	.align		4
        /*0018*/ 	.byte	0x04, 0x17
        /*001a*/ 	.short	(.L_13 - .L_12)
.L_12:
        /*001c*/ 	.word	0x00000000
        /*0020*/ 	.short	0x0002
        /*0022*/ 	.short	0x0010
        /*0024*/ 	.byte	0x00, 0xf0, 0x11, 0x00


	//----- nvinfo : EIATTR_KPARAM_INFO
	.align		4
.L_13:
        /*0028*/ 	.byte	0x04, 0x17
        /*002a*/ 	.short	(.L_15 - .L_14)
.L_14:
        /*002c*/ 	.word	0x00000000
        /*0030*/ 	.short	0x0001
        /*0032*/ 	.short	0x0008
        /*0034*/ 	.byte	0x00, 0xf0, 0x21, 0x00


	//----- nvinfo : EIATTR_KPARAM_INFO
	.align		4
.L_15:
        /*0038*/ 	.byte	0x04, 0x17
        /*003a*/ 	.short	(.L_17 - .L_16)
.L_16:
        /*003c*/ 	.word	0x00000000
        /*0040*/ 	.short	0x0000
        /*0042*/ 	.short	0x0000
        /*0044*/ 	.byte	0x00, 0xf0, 0x21, 0x00


	//----- nvinfo : EIATTR_MAXREG_COUNT
	.align		4
.L_17:
        /*0048*/ 	.byte	0x03, 0x1b
        /*004a*/ 	.short	0x00ff


	//----- nvinfo : EIATTR_EXIT_INSTR_OFFSETS
	.align		4
        /*004c*/ 	.byte	0x04, 0x1c
        /*004e*/ 	.short	(.L_19 - .L_18)


	//   ....[0]....
.L_18:
        /*0050*/ 	.word	0x000001b0


	//   ....[1]....
        /*0054*/ 	.word	0x000001d0


	//----- nvinfo : EIATTR_MAX_THREADS
	.align		4
.L_19:
        /*0058*/ 	.byte	0x04, 0x05
        /*005a*/ 	.short	(.L_21 - .L_20)
.L_20:
        /*005c*/ 	.word	0x00000080
        /*0060*/ 	.word	0x00000001
        /*0064*/ 	.word	0x00000001
.L_21:


//--------------------- .nv.rel.action            --------------------------
	.section	.nv.rel.action,"",@"SHT_CUDA_RELOCINFO"
	.align	8
	.sectionentsize	8
        /*0000*/ 	.byte	0x73, 0x00, 0x00, 0x00, 0x00, 0x00, 0x00, 0x00, 0x00, 0x00, 0x00, 0x11, 0x25, 0x00, 0x05, 0x36


//--------------------- .nv.constant0.triton__0d1d2de --------------------------
	.section	.nv.constant0.triton__0d1d2de,"a",@progbits
	.align	4
.nv.constant0.triton__0d1d2de:
	.zero		372


//--------------------- .text.triton__0d1d2de     --------------------------
	.section	.text.triton__0d1d2de,"ax",@progbits
	.sectioninfo	@"SHI_REGISTERS=16"
	.align	128
        .global         triton__0d1d2de
        .type           triton__0d1d2de,@function
        .size           triton__0d1d2de,(.L_x_1 - triton__0d1d2de)
        .other          triton__0d1d2de,@"STO_CUDA_ENTRY STV_DEFAULT"
triton__0d1d2de:
.text.triton__0d1d2de:
[----:B------:R-:W-:-:S02]  /*0000*/  IMAD.MOV.U32 R1, RZ, RZ, c[0x0][0x28] ;  /* 0x00000a00ff017624 */ /* 0x000fc400078e00ff */
[----:B------:R-:W0:Y:S01]  /*0010*/  S2R R0, SR_TID.X ;  /* 0x0000000000007919 */ /* 0x000e220000002100 */
[----:B------:R-:W-:Y:S01]  /*0020*/  IMAD.MOV.U32 R13, RZ, RZ, 0x4 ;  /* 0x00000004ff0d7424 */ /* 0x000fe200078e00ff */
[----:B------:R-:W-:Y:S01]  /*0030*/  CS2R R8, SRZ ;  /* 0x0000000000087805 */ /* 0x000fe2000001ff00 */
[----:B------:R-:W-:Y:S01]  /*0040*/  ULDC.64 UR4, c[0x0][0x118] ;  /* 0x0000460000047ab9 */ /* 0x000fe20000000a00 */
[----:B------:R-:W1:Y:S01]  /*0050*/  S2R R3, SR_CTAID.X ;  /* 0x0000000000037919 */ /* 0x000e620000002500 */
[----:B------:R-:W-:Y:S01]  /*0060*/  CS2R R6, SRZ ;  /* 0x0000000000067805 */ /* 0x000fe2000001ff00 */
[----:B0-----:R-:W-:-:S05]  /*0070*/  IMAD.SHL.U32 R0, R0, 0x2, RZ ;  /* 0x0000000200007824 */ /* 0x001fca00078e00ff */
[----:B------:R-:W-:-:S05]  /*0080*/  LOP3.LUT R0, R0, 0xfe, RZ, 0xc0, !PT ;  /* 0x000000fe00007812 */ /* 0x000fca00078ec0ff */
[----:B-1----:R-:W-:-:S05]  /*0090*/  IMAD R0, R3, 0x100, R0 ;  /* 0x0000010003007824 */ /* 0x002fca00078e0200 */
[C---:B------:R-:W-:Y:S02]  /*00a0*/  IADD3 R4, R0.reuse, -0xa0, RZ ;  /* 0xffffff6000047810 */ /* 0x040fe40007ffe0ff */
[----:B------:R-:W-:Y:S02]  /*00b0*/  ISETP.GE.AND P0, PT, R0, 0xa0, PT ;  /* 0x000000a00000780c */ /* 0x000fe40003f06270 */
[C---:B------:R-:W-:Y:S01]  /*00c0*/  ISETP.GE.U32.AND P1, PT, R4.reuse, 0xa0, PT ;  /* 0x000000a00400780c */ /* 0x040fe20003f26070 */
[----:B------:R-:W-:Y:S01]  /*00d0*/  IMAD.WIDE R4, R4, R13, c[0x0][0x160] ;  /* 0x0000580004047625 */ /* 0x000fe200078e020d */
[----:B------:R-:W-:-:S05]  /*00e0*/  IADD3 R2, R0, 0xa0, RZ ;  /* 0x000000a000027810 */ /* 0x000fca0007ffe0ff */
[----:B------:R-:W-:-:S05]  /*00f0*/  IMAD.WIDE R2, R2, R13, c[0x0][0x160] ;  /* 0x0000580002027625 */ /* 0x000fca00078e020d */
[----:B------:R-:W2:Y:S04]  /*0100*/  @!P0 LDG.E.64 R6, [R2.64] ;  /* 0x0000000402068981 */ /* 0x000ea8000c1e1b00 */
[----:B------:R-:W3:Y:S01]  /*0110*/  @!P1 LDG.E.64 R8, [R4.64] ;  /* 0x0000000404089981 */ /* 0x000ee2000c1e1b00 */
[----:B------:R-:W-:Y:S02]  /*0120*/  ISETP.GE.AND P2, PT, R0, 0x140, PT ;  /* 0x000001400000780c */ /* 0x000fe40003f46270 */
[----:B---3--:R-:W-:Y:S02]  /*0130*/  SEL R10, R8, RZ, !P1 ;  /* 0x000000ff080a7207 */ /* 0x008fe40004800000 */
[----:B------:R-:W-:Y:S02]  /*0140*/  SEL R11, R9, RZ, !P1 ;  /* 0x000000ff090b7207 */ /* 0x000fe40004800000 */
[----:B------:R-:W-:-:S02]  /*0150*/  ISETP.GT.AND P1, PT, R0, 0x9f, PT ;  /* 0x0000009f0000780c */ /* 0x000fc40003f24270 */
[----:B--2---:R-:W-:Y:S02]  /*0160*/  SEL R8, R6, RZ, !P0 ;  /* 0x000000ff06087207 */ /* 0x004fe40004000000 */
[----:B------:R-:W-:Y:S01]  /*0170*/  SEL R9, R7, RZ, !P0 ;  /* 0x000000ff07097207 */ /* 0x000fe20004000000 */
[----:B------:R-:W-:Y:S01]  /*0180*/  IMAD.WIDE R6, R0, R13, c[0x0][0x168] ;  /* 0x00005a0000067625 */ /* 0x000fe200078e020d */
[----:B------:R-:W-:Y:S02]  /*0190*/  @P0 SEL R8, R10, RZ, P1 ;  /* 0x000000ff0a080207 */ /* 0x000fe40000800000 */
[----:B------:R-:W-:Y:S01]  /*01a0*/  @P0 SEL R9, R11, RZ, P1 ;  /* 0x000000ff0b090207 */ /* 0x000fe20000800000 */
[----:B------:R-:W-:Y:S06]  /*01b0*/  @P2 EXIT ;  /* 0x000000000000294d */ /* 0x000fec0003800000 */
[----:B------:R-:W-:Y:S01]  /*01c0*/  STG.E.64 [R6.64], R8 ;  /* 0x0000000806007986 */ /* 0x000fe2000c101b04 */
[----:B------:R-:W-:Y:S05]  /*01d0*/  EXIT ;  /* 0x000000000000794d */ /* 0x000fea0003800000 */
.L_x_0:
[----:B------:R-:W-:-:S00]  /*01e0*/  BRA `(.L_x_0) ;  /* 0xfffffff000007947 */ /* 0x000fc0000383ffff */
[----:B------:R-:W-:-:S00]  /*01f0*/  NOP ;  /* 0x0000000000007918 */ /* 0x000fc00000000000 */
        /* <DEDUP_REMOVED lines=8> */
.L_x_1:
